	.headerflags	@"EF_CUDA_TEXMODE_UNIFIED EF_CUDA_64BIT_ADDRESS EF_CUDA_ACCELERATORS EF_CUDA_SM90 EF_CUDA_VIRTUAL_SM(EF_CUDA_SM90)"
	.elftype	@"ET_EXEC"


//--------------------- .nv.info                  --------------------------
	.section	.nv.info,"",@"SHT_CUDA_INFO"
	.align	4


	//----- nvinfo : EIATTR_REGCOUNT
	.align		4
        /*0000*/ 	.byte	0x04, 0x2f
        /*0002*/ 	.short	(.L_1 - .L_0)
	.align		4
.L_0:
        /*0004*/ 	.word	index@(triton_poi_fused_convolution_1)
        /*0008*/ 	.word	0x0000001c


	//----- nvinfo : EIATTR_MIN_STACK_SIZE
	.align		4
.L_1:
        /*000c*/ 	.byte	0x04, 0x12
        /*000e*/ 	.short	(.L_3 - .L_2)
	.align		4
.L_2:
        /*0010*/ 	.word	index@(triton_poi_fused_convolution_1)
        /*0014*/ 	.word	0x00000000


	//----- nvinfo : EIATTR_FRAME_SIZE
	.align		4
.L_3:
        /*0018*/ 	.byte	0x04, 0x11
        /*001a*/ 	.short	(.L_5 - .L_4)
	.align		4
.L_4:
        /*001c*/ 	.word	index@(triton_poi_fused_convolution_1)
        /*0020*/ 	.word	0x00000000


	//----- nvinfo : EIATTR_MIN_STACK_SIZE
	.align		4
.L_5:
        /*0024*/ 	.byte	0x04, 0x12
        /*0026*/ 	.short	(.L_7 - .L_6)
	.align		4
.L_6:
        /*0028*/ 	.word	index@(triton_poi_fused_convolution_1)
        /*002c*/ 	.word	0x00000000
.L_7:


//--------------------- .nv.info.triton_poi_fused_convolution_1 --------------------------
	.section	.nv.info.triton_poi_fused_convolution_1,"",@"SHT_CUDA_INFO"
	.sectionflags	@""
	.align	4


	//----- nvinfo : EIATTR_CUDA_API_VERSION
	.align		4
        /*0000*/ 	.byte	0x04, 0x37
        /*0002*/ 	.short	(.L_9 - .L_8)
.L_8:
        /*0004*/ 	.word	0x0000007c


	//----- nvinfo : EIATTR_KPARAM_INFO
	.align		4
.L_9:
        /*0008*/ 	.byte	0x04, 0x17
        /*000a*/ 	.short	(.L_11 - .L_10)
.L_10:
        /*000c*/ 	.word	0x00000000
        /*0010*/ 	.short	0x0004
        /*0012*/ 	.short	0x001c
        /*0014*/ 	.byte	0x00, 0xf0, 0x11, 0x00


	//----- nvinfo : EIATTR_KPARAM_INFO
	.align		4
.L_11:
        /*0018*/ 	.byte	0x04, 0x17
        /*001a*/ 	.short	(.L_13 - .L_12)
.L_12:
        /*001c*/ 	.word	0x00000000
        /*0020*/ 	.short	0x0003
        /*0022*/ 	.short	0x0018
        /*0024*/ 	.byte	0x00, 0xf0, 0x11, 0x00


	//----- nvinfo : EIATTR_KPARAM_INFO
	.align		4
.L_13:
        /*0028*/ 	.byte	0x04, 0x17
        /*002a*/ 	.short	(.L_15 - .L_14)
.L_14:
        /*002c*/ 	.word	0x00000000
        /*0030*/ 	.short	0x0002
        /*0032*/ 	.short	0x0010
        /*0034*/ 	.byte	0x00, 0xf4, 0x21, 0x00


	//----- nvinfo : EIATTR_KPARAM_INFO
	.align		4
.L_15:
        /*0038*/ 	.byte	0x04, 0x17
        /*003a*/ 	.short	(.L_17 - .L_16)
.L_16:
        /*003c*/ 	.word	0x00000000
        /*0040*/ 	.short	0x0001
        /*0042*/ 	.short	0x0008
        /*0044*/ 	.byte	0x00, 0xf4, 0x21, 0x00


	//----- nvinfo : EIATTR_KPARAM_INFO
	.align		4
.L_17:
        /*0048*/ 	.byte	0x04, 0x17
        /*004a*/ 	.short	(.L_19 - .L_18)
.L_18:
        /*004c*/ 	.word	0x00000000
        /*0050*/ 	.short	0x0000
        /*0052*/ 	.short	0x0000
        /*0054*/ 	.byte	0x00, 0xf4, 0x21, 0x00


	//----- nvinfo : EIATTR_SPARSE_MMA_MASK
	.align		4
.L_19:
        /*0058*/ 	.byte	0x03, 0x50
        /*005a*/ 	.short	0x0000


	//----- nvinfo : EIATTR_MAXREG_COUNT
	.align		4
        /*005c*/ 	.byte	0x03, 0x1b
        /*005e*/ 	.short	0x00ff


	//----- nvinfo : EIATTR_EXIT_INSTR_OFFSETS
	.align		4
        /*0060*/ 	.byte	0x04, 0x1c
        /*0062*/ 	.short	(.L_21 - .L_20)


	//   ....[0]....
.L_20:
        /*0064*/ 	.word	0x00000690


	//   ....[1]....
        /*0068*/ 	.word	0x000006e0


	//----- nvinfo : EIATTR_REQNTID
	.align		4
.L_21:
        /*006c*/ 	.byte	0x04, 0x10
        /*006e*/ 	.short	(.L_23 - .L_22)
.L_22:
        /*0070*/ 	.word	0x00000080
        /*0074*/ 	.word	0x00000001
        /*0078*/ 	.word	0x00000001


	//----- nvinfo : EIATTR_CBANK_PARAM_SIZE
	.align		4
.L_23:
        /*007c*/ 	.byte	0x03, 0x19
        /*007e*/ 	.short	0x0020


	//----- nvinfo : EIATTR_PARAM_CBANK
	.align		4
        /*0080*/ 	.byte	0x04, 0x0a
        /*0082*/ 	.short	(.L_25 - .L_24)
	.align		4
.L_24:
        /*0084*/ 	.word	index@(.nv.constant0.triton_poi_fused_convolution_1)
        /*0088*/ 	.short	0x0210
        /*008a*/ 	.short	0x0020


	//----- nvinfo : EIATTR_SW_WAR
	.align		4
.L_25:
        /*008c*/ 	.byte	0x04, 0x36
        /*008e*/ 	.short	(.L_27 - .L_26)
.L_26:
        /*0090*/ 	.word	0x00000008
.L_27:


//--------------------- .nv.callgraph             --------------------------
	.section	.nv.callgraph,"",@"SHT_CUDA_CALLGRAPH"
	.align	4
	.sectionentsize	8
	.align		4
        /*0000*/ 	.word	0x00000000
	.align		4
        /*0004*/ 	.word	0xffffffff
	.align		4
        /*0008*/ 	.word	0x00000000
	.align		4
        /*000c*/ 	.word	0xfffffffe
	.align		4
        /*0010*/ 	.word	0x00000000
	.align		4
        /*0014*/ 	.word	0xfffffffd
	.align		4
        /*0018*/ 	.word	0x00000000
	.align		4
        /*001c*/ 	.word	0xfffffffc


//--------------------- .text.triton_poi_fused_convolution_1 --------------------------
	.section	.text.triton_poi_fused_convolution_1,"ax",@progbits
	.sectionflags	@"SHF_BARRIERS=1"
	.align	128
        .global         triton_poi_fused_convolution_1
        .type           triton_poi_fused_convolution_1,@function
        .size           triton_poi_fused_convolution_1,(.L_x_1 - triton_poi_fused_convolution_1)
        .other          triton_poi_fused_convolution_1,@"STO_CUDA_ENTRY STV_DEFAULT"
triton_poi_fused_convolution_1:
.text.triton_poi_fused_convolution_1:
[----:B------:R-:W0:Y:S01]  /*0000*/  LDC R1, c[0x0][0x28] ;  /* 0x00000a00ff017b82 */ /* 0x000e220000000800 */
[----:B------:R-:W1:Y:S07]  /*0010*/  S2R R12, SR_TID.X ;  /* 0x00000000000c7919 */ /* 0x000e6e0000002100 */
[----:B------:R-:W2:Y:S01]  /*0020*/  LDC.64 R14, c[0x0][0x218] ;  /* 0x00008600ff0e7b82 */ /* 0x000ea20000000a00 */
[----:B------:R-:W-:Y:S01]  /*0030*/  IMAD.MOV.U32 R16, RZ, RZ, RZ ;  /* 0x000000ffff107224 */ /* 0x000fe200078e00ff */
[----:B------:R-:W-:Y:S01]  /*0040*/  CS2R R4, SRZ ;  /* 0x0000000000047805 */ /* 0x000fe2000001ff00 */
[----:B------:R-:W3:Y:S01]  /*0050*/  S2R R0, SR_CTAID.Y ;  /* 0x0000000000007919 */ /* 0x000ee20000002600 */
[----:B------:R-:W-:Y:S01]  /*0060*/  CS2R R6, SRZ ;  /* 0x0000000000067805 */ /* 0x000fe2000001ff00 */
[----:B------:R-:W-:Y:S01]  /*0070*/  ULDC.64 UR6, c[0x0][0x208] ;  /* 0x0000820000067ab9 */ /* 0x000fe20000000a00 */
[----:B------:R-:W4:Y:S02]  /*0080*/  S2R R13, SR_CTAID.X ;  /* 0x00000000000d7919 */ /* 0x000f240000002500 */
[----:B------:R-:W5:Y:S01]  /*0090*/  LDC.64 R8, c[0x0][0x210] ;  /* 0x00008400ff087b82 */ /* 0x000f620000000a00 */
[----:B-1----:R-:W-:Y:S01]  /*00a0*/  SHF.R.U32.HI R2, RZ, 0x3, R12 ;  /* 0x00000003ff027819 */ /* 0x002fe2000001160c */
[----:B---3--:R-:W-:Y:S01]  /*00b0*/  IMAD.SHL.U32 R3, R0, 0x20, RZ ;  /* 0x0000002000037824 */ /* 0x008fe200078e00ff */
[----:B------:R-:W-:-:S02]  /*00c0*/  SHF.R.S32.HI R18, RZ, 0x1a, R0 ;  /* 0x0000001aff127819 */ /* 0x000fc40000011400 */
[----:B------:R-:W-:Y:S01]  /*00d0*/  SGXT.U32 R0, R2, 0x4 ;  /* 0x000000040200781a */ /* 0x000fe20000000000 */
[----:B----4-:R-:W-:Y:S01]  /*00e0*/  IMAD.SHL.U32 R13, R13, 0x20, RZ ;  /* 0x000000200d0d7824 */ /* 0x010fe200078e00ff */
[----:B------:R-:W-:Y:S01]  /*00f0*/  SGXT R18, R18, 0x1 ;  /* 0x000000011212781a */ /* 0x000fe20000000200 */
[----:B------:R-:W-:Y:S01]  /*0100*/  IMAD.SHL.U32 R2, R12, 0x4, RZ ;  /* 0x000000040c027824 */ /* 0x000fe200078e00ff */
[----:B------:R-:W-:Y:S02]  /*0110*/  LOP3.LUT R11, R3, R0, RZ, 0xfc, !PT ;  /* 0x00000000030b7212 */ /* 0x000fe400078efcff */
[----:B------:R-:W-:Y:S02]  /*0120*/  LOP3.LUT R10, R3, 0x10, R0, 0xfe, !PT ;  /* 0x00000010030a7812 */ /* 0x000fe400078efe00 */
[----:B------:R-:W-:Y:S02]  /*0130*/  LOP3.LUT R17, R13, 0x1c, R2, 0xf8, !PT ;  /* 0x0000001c0d117812 */ /* 0x000fe400078ef802 */
[----:B------:R-:W-:-:S02]  /*0140*/  LEA.HI R19, R18, R11, RZ, 0x4 ;  /* 0x0000000b12137211 */ /* 0x000fc400078f20ff */
[----:B------:R-:W-:Y:S01]  /*0150*/  ISETP.GE.AND P0, PT, R17, 0x100, PT ;  /* 0x000001001100780c */ /* 0x000fe20003f06270 */
[--C-:B------:R-:W-:Y:S01]  /*0160*/  IMAD R23, R11, 0x100, R17.reuse ;  /* 0x000001000b177824 */ /* 0x100fe200078e0211 */
[----:B------:R-:W-:Y:S01]  /*0170*/  LEA.HI R20, R18, R10, RZ, 0x4 ;  /* 0x0000000a12147211 */ /* 0x000fe200078f20ff */
[----:B------:R-:W-:Y:S01]  /*0180*/  IMAD R17, R10, 0x100, R17 ;  /* 0x000001000a117824 */ /* 0x000fe200078e0211 */
[----:B------:R-:W-:Y:S02]  /*0190*/  LOP3.LUT R18, R19, 0xfffffff0, RZ, 0xc0, !PT ;  /* 0xfffffff013127812 */ /* 0x000fe400078ec0ff */
[C---:B------:R-:W-:Y:S02]  /*01a0*/  ISETP.GE.AND P1, PT, R11.reuse, 0x40, PT ;  /* 0x000000400b00780c */ /* 0x040fe40003f26270 */
[C---:B------:R-:W-:Y:S01]  /*01b0*/  ISETP.LT.AND P2, PT, R11.reuse, 0x40, !P0 ;  /* 0x000000400b00780c */ /* 0x040fe20004741270 */
[----:B------:R-:W-:Y:S01]  /*01c0*/  IMAD.IADD R19, R11, 0x1, -R18 ;  /* 0x000000010b137824 */ /* 0x000fe200078e0a12 */
[----:B------:R-:W-:-:S02]  /*01d0*/  LOP3.LUT R21, R20, 0xfffffff0, RZ, 0xc0, !PT ;  /* 0xfffffff014157812 */ /* 0x000fc400078ec0ff */
[C---:B------:R-:W-:Y:S01]  /*01e0*/  ISETP.GE.AND P3, PT, R10.reuse, 0x40, PT ;  /* 0x000000400a00780c */ /* 0x040fe20003f66270 */
[----:B--2---:R-:W-:Y:S01]  /*01f0*/  IMAD.WIDE R18, R19, 0x4, R14 ;  /* 0x0000000413127825 */ /* 0x004fe200078e020e */
[----:B------:R-:W-:-:S03]  /*0200*/  ISETP.LT.AND P0, PT, R10, 0x40, !P0 ;  /* 0x000000400a00780c */ /* 0x000fc60004701270 */
[----:B------:R-:W-:Y:S02]  /*0210*/  IMAD.IADD R11, R10, 0x1, -R21 ;  /* 0x000000010a0b7824 */ /* 0x000fe400078e0a15 */
[----:B-----5:R-:W-:Y:S01]  /*0220*/  IMAD.WIDE R20, R23, 0x4, R8 ;  /* 0x0000000417147825 */ /* 0x020fe200078e0208 */
[----:B------:R1:W2:Y:S03]  /*0230*/  @!P1 LDG.E.EL R16, desc[UR6][R18.64] ;  /* 0x0000000612109981 */ /* 0x0002a6000c2e1900 */
[----:B------:R-:W-:Y:S01]  /*0240*/  IMAD.WIDE R14, R11, 0x4, R14 ;  /* 0x000000040b0e7825 */ /* 0x000fe200078e020e */
[----:B------:R-:W-:Y:S01]  /*0250*/  CS2R R10, SRZ ;  /* 0x00000000000a7805 */ /* 0x000fe2000001ff00 */
[----:B------:R3:W2:Y:S02]  /*0260*/  @P2 LDG.E.EL.128 R4, desc[UR6][R20.64] ;  /* 0x0000000614042981 */ /* 0x0006a4000c2e1d00 */
[----:B------:R-:W-:Y:S01]  /*0270*/  IMAD.WIDE R22, R17, 0x4, R8 ;  /* 0x0000000411167825 */ /* 0x000fe200078e0208 */
[----:B------:R-:W-:-:S03]  /*0280*/  CS2R R8, SRZ ;  /* 0x0000000000087805 */ /* 0x000fc6000001ff00 */
[----:B------:R-:W-:-:S03]  /*0290*/  IMAD.MOV.U32 R17, RZ, RZ, RZ ;  /* 0x000000ffff117224 */ /* 0x000fc600078e00ff */
[----:B------:R-:W4:Y:S04]  /*02a0*/  @P0 LDG.E.EL.128 R8, desc[UR6][R22.64] ;  /* 0x0000000616080981 */ /* 0x000f28000c2e1d00 */
[----:B------:R5:W4:Y:S01]  /*02b0*/  @!P3 LDG.E.EL R17, desc[UR6][R14.64] ;  /* 0x000000060e11b981 */ /* 0x000b22000c2e1900 */
[----:B------:R-:W5:Y:S01]  /*02c0*/  S2UR UR5, SR_CgaCtaId ;  /* 0x00000000000579c3 */ /* 0x000f620000008800 */
[----:B-1----:R-:W-:Y:S01]  /*02d0*/  IMAD.SHL.U32 R18, R12, 0x80, RZ ;  /* 0x000000800c127824 */ /* 0x002fe200078e00ff */
[----:B------:R-:W-:-:S04]  /*02e0*/  UMOV UR4, 0x400 ;  /* 0x0000040000047882 */ /* 0x000fc80000000000 */
[----:B------:R-:W-:-:S04]  /*02f0*/  LOP3.LUT R19, R18, 0x380, RZ, 0xc0, !PT ;  /* 0x0000038012137812 */ /* 0x000fc800078ec0ff */
[C---:B---3--:R-:W-:Y:S02]  /*0300*/  LOP3.LUT R21, R19.reuse, 0x40, RZ, 0xfc, !PT ;  /* 0x0000004013157812 */ /* 0x048fe400078efcff */
[C---:B------:R-:W-:Y:S02]  /*0310*/  LOP3.LUT R18, R19.reuse, 0x20, RZ, 0xfc, !PT ;  /* 0x0000002013127812 */ /* 0x040fe400078efcff */
[C---:B------:R-:W-:Y:S02]  /*0320*/  LOP3.LUT R20, R19.reuse, R0, RZ, 0xfc, !PT ;  /* 0x0000000013147212 */ /* 0x040fe400078efcff */
[----:B------:R-:W-:Y:S01]  /*0330*/  LOP3.LUT R24, R19, 0x60, RZ, 0xfc, !PT ;  /* 0x0000006013187812 */ /* 0x000fe200078efcff */
[----:B0----5:R-:W-:-:S06]  /*0340*/  UPRMT UR4, UR5, 0x654, UR4 ;  /* 0x0000065405047896 */ /* 0x021fcc0008000004 */
[----:B------:R-:W-:Y:S02]  /*0350*/  LEA.HI R21, R21, UR4, RZ, 0x1f ;  /* 0x0000000415157c11 */ /* 0x000fe4000f8ff8ff */
[----:B------:R-:W-:Y:S02]  /*0360*/  LEA.HI R19, R19, UR4, RZ, 0x1f ;  /* 0x0000000413137c11 */ /* 0x000fe4000f8ff8ff */
[----:B------:R-:W-:Y:S01]  /*0370*/  LEA.HI R15, R18, UR4, RZ, 0x1f ;  /* 0x00000004120f7c11 */ /* 0x000fe2000f8ff8ff */
[----:B------:R-:W-:Y:S01]  /*0380*/  IMAD R18, R20, 0x4, R21 ;  /* 0x0000000414127824 */ /* 0x000fe200078e0215 */
[----:B------:R-:W-:Y:S01]  /*0390*/  LEA.HI R23, R24, UR4, RZ, 0x1f ;  /* 0x0000000418177c11 */ /* 0x000fe2000f8ff8ff */
[C---:B------:R-:W-:Y:S02]  /*03a0*/  IMAD R14, R20.reuse, 0x4, R19 ;  /* 0x00000004140e7824 */ /* 0x040fe400078e0213 */
[C---:B------:R-:W-:Y:S02]  /*03b0*/  IMAD R15, R20.reuse, 0x4, R15 ;  /* 0x00000004140f7824 */ /* 0x040fe400078e020f */
[----:B------:R-:W-:-:S02]  /*03c0*/  IMAD R19, R20, 0x4, R23 ;  /* 0x0000000414137824 */ /* 0x000fc400078e0217 */
[----:B------:R-:W-:Y:S02]  /*03d0*/  IMAD.SHL.U32 R12, R12, 0x2, RZ ;  /* 0x000000020c0c7824 */ /* 0x000fe400078e00ff */
[C---:B--2---:R-:W-:Y:S01]  /*03e0*/  FADD R21, R16.reuse, R4 ;  /* 0x0000000410157221 */ /* 0x044fe20000000000 */
[C---:B------:R-:W-:Y:S01]  /*03f0*/  FADD R4, R16.reuse, R5 ;  /* 0x0000000510047221 */ /* 0x040fe20000000000 */
[C---:B------:R-:W-:Y:S01]  /*0400*/  FADD R5, R16.reuse, R6 ;  /* 0x0000000610057221 */ /* 0x040fe20000000000 */
[----:B------:R-:W-:Y:S02]  /*0410*/  FADD R16, R16, R7 ;  /* 0x0000000710107221 */ /* 0x000fe40000000000 */
[----:B------:R-:W-:Y:S04]  /*0420*/  STS [R14], R21 ;  /* 0x000000150e007388 */ /* 0x000fe80000000800 */
[----:B------:R-:W-:Y:S01]  /*0430*/  STS [R15+0x80], R4 ;  /* 0x000080040f007388 */ /* 0x000fe20000000800 */
[C---:B----4-:R-:W-:Y:S01]  /*0440*/  FADD R23, R17.reuse, R8 ;  /* 0x0000000811177221 */ /* 0x050fe20000000000 */
[C---:B------:R-:W-:Y:S01]  /*0450*/  FADD R20, R17.reuse, R9 ;  /* 0x0000000911147221 */ /* 0x040fe20000000000 */
[C---:B------:R-:W-:Y:S01]  /*0460*/  FADD R25, R17.reuse, R10 ;  /* 0x0000000a11197221 */ /* 0x040fe20000000000 */
[----:B------:R-:W-:Y:S01]  /*0470*/  STS [R18+0x100], R5 ;  /* 0x0001000512007388 */ /* 0x000fe20000000800 */
[----:B------:R-:W-:-:S03]  /*0480*/  FADD R10, R17, R11 ;  /* 0x0000000b110a7221 */ /* 0x000fc60000000000 */
[----:B------:R-:W-:Y:S04]  /*0490*/  STS [R19+0x180], R16 ;  /* 0x0001801013007388 */ /* 0x000fe80000000800 */
[----:B------:R0:W-:Y:S04]  /*04a0*/  STS [R14+0x40], R23 ;  /* 0x000040170e007388 */ /* 0x0001e80000000800 */
[----:B------:R1:W-:Y:S04]  /*04b0*/  STS [R15+0xc0], R20 ;  /* 0x0000c0140f007388 */ /* 0x0003e80000000800 */
[----:B------:R-:W-:Y:S04]  /*04c0*/  STS [R18+0x140], R25 ;  /* 0x0001401912007388 */ /* 0x000fe80000000800 */
[----:B------:R-:W-:Y:S01]  /*04d0*/  STS [R19+0x1c0], R10 ;  /* 0x0001c00a13007388 */ /* 0x000fe20000000800 */
[----:B------:R-:W-:-:S02]  /*04e0*/  LOP3.LUT R6, R12, 0xf0, RZ, 0xc0, !PT ;  /* 0x000000f00c067812 */ /* 0x000fc400078ec0ff */
[----:B------:R-:W-:-:S03]  /*04f0*/  LOP3.LUT R12, R2, 0x1fc, RZ, 0xc0, !PT ;  /* 0x000001fc020c7812 */ /* 0x000fc600078ec0ff */
[----:B------:R-:W-:-:S04]  /*0500*/  VIADD R7, R6, UR4 ;  /* 0x0000000406077c36 */ /* 0x000fc80008000000 */
[----:B------:R-:W-:Y:S01]  /*0510*/  IMAD R7, R12, 0x4, R7 ;  /* 0x000000040c077824 */ /* 0x000fe200078e0207 */
[----:B------:R-:W-:Y:S01]  /*0520*/  BAR.SYNC.DEFER_BLOCKING 0x0 ;  /* 0x0000000000007b1d */ /* 0x000fe20000010000 */
[----:B------:R-:W-:-:S04]  /*0530*/  LOP3.LUT R8, R3, 0x1c, R2, 0xf8, !PT ;  /* 0x0000001c03087812 */ /* 0x000fc800078ef802 */
[----:B------:R-:W-:-:S03]  /*0540*/  SHF.R.S32.HI R9, RZ, 0x1f, R8 ;  /* 0x0000001fff097819 */ /* 0x000fc60000011408 */
[----:B------:R-:W2:Y:S01]  /*0550*/  LDC.64 R2, c[0x0][0x220] ;  /* 0x00008800ff027b82 */ /* 0x000ea20000000a00 */
[----:B------:R-:W-:Y:S01]  /*0560*/  LEA.HI R9, R9, R8, RZ, 0x4 ;  /* 0x0000000809097211 */ /* 0x000fe200078f20ff */
[----:B------:R-:W3:Y:S04]  /*0570*/  LDS.128 R4, [R7] ;  /* 0x0000000007047984 */ /* 0x000ee80000000c00 */
[C---:B0-----:R-:W-:Y:S01]  /*0580*/  IMAD.SHL.U32 R14, R9.reuse, 0x100, RZ ;  /* 0x00000100090e7824 */ /* 0x041fe200078e00ff */
[----:B------:R-:W-:Y:S02]  /*0590*/  LOP3.LUT R11, R9, 0xfffffff0, RZ, 0xc0, !PT ;  /* 0xfffffff0090b7812 */ /* 0x000fe400078ec0ff */
[----:B------:R-:W-:Y:S02]  /*05a0*/  ISETP.GE.AND P0, PT, R8, 0x40, PT ;  /* 0x000000400800780c */ /* 0x000fe40003f06270 */
[----:B------:R-:W-:-:S02]  /*05b0*/  LOP3.LUT R14, R14, 0xfffff000, RZ, 0xc0, !PT ;  /* 0xfffff0000e0e7812 */ /* 0x000fc400078ec0ff */
[----:B------:R-:W-:Y:S02]  /*05c0*/  LOP3.LUT R9, R13, R0, RZ, 0xfc, !PT ;  /* 0x000000000d097212 */ /* 0x000fe400078efcff */
[----:B------:R-:W-:Y:S02]  /*05d0*/  LOP3.LUT R0, R13, 0x10, R0, 0xfe, !PT ;  /* 0x000000100d007812 */ /* 0x000fe400078efe00 */
[----:B-1----:R-:W-:Y:S02]  /*05e0*/  LOP3.LUT R15, R12, 0x200, RZ, 0xfc, !PT ;  /* 0x000002000c0f7812 */ /* 0x002fe400078efcff */
[----:B------:R-:W-:Y:S02]  /*05f0*/  IADD3 R11, R14, R8, -R11 ;  /* 0x000000080e0b7210 */ /* 0x000fe40007ffe80b */
[C---:B------:R-:W-:Y:S02]  /*0600*/  ISETP.LT.AND P1, PT, R9.reuse, 0x100, !P0 ;  /* 0x000001000900780c */ /* 0x040fe40004721270 */
[----:B------:R-:W-:Y:S01]  /*0610*/  ISETP.LT.AND P0, PT, R0, 0x100, !P0 ;  /* 0x000001000000780c */ /* 0x000fe20004701270 */
[----:B------:R-:W-:Y:S01]  /*0620*/  IMAD R9, R9, 0x10, R11 ;  /* 0x0000001009097824 */ /* 0x000fe200078e020b */
[----:B------:R-:W-:-:S03]  /*0630*/  SHF.R.U32.HI R15, RZ, 0x1, R15 ;  /* 0x00000001ff0f7819 */ /* 0x000fc6000001160f */
[----:B--2---:R-:W-:Y:S01]  /*0640*/  IMAD.WIDE R8, R9, 0x4, R2 ;  /* 0x0000000409087825 */ /* 0x004fe200078e0202 */
[----:B------:R-:W-:-:S05]  /*0650*/  LOP3.LUT R15, R15, 0x1f0, RZ, 0xc0, !PT ;  /* 0x000001f00f0f7812 */ /* 0x000fca00078ec0ff */
[----:B------:R-:W-:-:S04]  /*0660*/  VIADD R15, R15, UR4 ;  /* 0x000000040f0f7c36 */ /* 0x000fc80008000000 */
[----:B------:R-:W-:Y:S01]  /*0670*/  IMAD R15, R12, 0x4, R15 ;  /* 0x000000040c0f7824 */ /* 0x000fe200078e020f */
[----:B---3--:R0:W-:Y:S02]  /*0680*/  @P1 STG.E.128 desc[UR6][R8.64], R4 ;  /* 0x0000000408001986 */ /* 0x0081e4000c101d06 */
[----:B0-----:R-:W-:Y:S05]  /*0690*/  @!P0 EXIT ;  /* 0x000000000000894d */ /* 0x001fea0003800000 */
[----:B------:R-:W0:Y:S01]  /*06a0*/  LDS.128 R12, [R15+0x800] ;  /* 0x000800000f0c7984 */ /* 0x000e220000000c00 */
[----:B------:R-:W-:-:S04]  /*06b0*/  IMAD R11, R0, 0x10, R11 ;  /* 0x00000010000b7824 */ /* 0x000fc800078e020b */
[----:B------:R-:W-:-:S05]  /*06c0*/  IMAD.WIDE R2, R11, 0x4, R2 ;  /* 0x000000040b027825 */ /* 0x000fca00078e0202 */
[----:B0-----:R-:W-:Y:S01]  /*06d0*/  STG.E.128 desc[UR6][R2.64], R12 ;  /* 0x0000000c02007986 */ /* 0x001fe2000c101d06 */
[----:B------:R-:W-:Y:S05]  /*06e0*/  EXIT ;  /* 0x000000000000794d */ /* 0x000fea0003800000 */
.L_x_0:
[----:B------:R-:W-:-:S00]  /*06f0*/  BRA `(.L_x_0) ;  /* 0xfffffffc00fc7947 */ /* 0x000fc0000383ffff */
[----:B------:R-:W-:-:S00]  /*0700*/  NOP ;  /* 0x0000000000007918 */ /* 0x000fc00000000000 */
[----:B------:R-:W-:-:S00]  /*0710*/  NOP ;  /* 0x0000000000007918 */ /* 0x000fc00000000000 */
[----:B------:R-:W-:-:S00]  /*0720*/  NOP ;  /* 0x0000000000007918 */ /* 0x000fc00000000000 */
[----:B------:R-:W-:-:S00]  /*0730*/  NOP ;  /* 0x0000000000007918 */ /* 0x000fc00000000000 */
[----:B------:R-:W-:-:S00]  /*0740*/  NOP ;  /* 0x0000000000007918 */ /* 0x000fc00000000000 */
[----:B------:R-:W-:-:S00]  /*0750*/  NOP ;  /* 0x0000000000007918 */ /* 0x000fc00000000000 */
[----:B------:R-:W-:-:S00]  /*0760*/  NOP ;  /* 0x0000000000007918 */ /* 0x000fc00000000000 */
[----:B------:R-:W-:-:S00]  /*0770*/  NOP ;  /* 0x0000000000007918 */ /* 0x000fc00000000000 */
.L_x_1:


//--------------------- .nv.shared.triton_poi_fused_convolution_1 --------------------------
	.section	.nv.shared.triton_poi_fused_convolution_1,"aw",@nobits
	.sectionflags	@""
	.align	16
	.zero		1024


//--------------------- .nv.constant0.triton_poi_fused_convolution_1 --------------------------
	.section	.nv.constant0.triton_poi_fused_convolution_1,"a",@progbits
	.sectionflags	@""
	.align	4
.nv.constant0.triton_poi_fused_convolution_1:
	.zero		560
